//
// Generated by NVIDIA NVVM Compiler
//
// Compiler Build ID: CL-36424714
// Cuda compilation tools, release 13.0, V13.0.88
// Based on NVVM 20.0.0
//

.version 9.0
.target sm_100
.address_size 64

	// .globl	_Z10copyKerneliPKfPf

.visible .entry _Z10copyKerneliPKfPf(
	.param .u32 _Z10copyKerneliPKfPf_param_0,
	.param .u64 .ptr .align 1 _Z10copyKerneliPKfPf_param_1,
	.param .u64 .ptr .align 1 _Z10copyKerneliPKfPf_param_2
)
{
	.reg .pred 	%p<2>;
	.reg .b32 	%r<6>;
	.reg .b32 	%f<2>;
	.reg .b64 	%rd<8>;

	ld.param.u32 	%r2, [_Z10copyKerneliPKfPf_param_0];
	ld.param.u64 	%rd1, [_Z10copyKerneliPKfPf_param_1];
	ld.param.u64 	%rd2, [_Z10copyKerneliPKfPf_param_2];
	mov.u32 	%r3, %tid.x;
	mov.u32 	%r4, %ctaid.x;
	mov.u32 	%r5, %ntid.x;
	mad.lo.s32 	%r1, %r4, %r5, %r3;
	setp.ge.s32 	%p1, %r1, %r2;
	@%p1 bra 	$L__BB0_2;
	cvta.to.global.u64 	%rd3, %rd1;
	cvta.to.global.u64 	%rd4, %rd2;
	mul.wide.s32 	%rd5, %r1, 4;
	add.s64 	%rd6, %rd3, %rd5;
	ld.global.nc.f32 	%f1, [%rd6];
	add.s64 	%rd7, %rd4, %rd5;
	st.global.f32 	[%rd7], %f1;
$L__BB0_2:
	ret;

}


// ===== COMPILED SASS (sm_100) =====

	.target	sm_100

	.elftype	@"ET_EXEC"


//--------------------- .note.nv.tkinfo           --------------------------
	.section	.note.nv.tkinfo,"",@"SHT_NOTE"
	.sectionflags	@"SHF_NOTE_NV_TKINFO"
	.tkinfo
        /*0018*/ 	.word	0x00000002
        /*0030*/ 	.string	""
        /*0030*/ 	.string	"ptxas"
        /*0030*/ 	.string	"Cuda compilation tools, release 13.0, V13.0.88"
        /*0030*/ 	.string	"Build cuda_13.0.r13.0/compiler.36424714_0"
        /*0030*/ 	.string	"-arch sm_100 -m 64 "



//--------------------- .note.nv.cuinfo           --------------------------
	.section	.note.nv.cuinfo,"",@"SHT_NOTE"
	.sectionflags	@"SHF_NOTE_NV_CUINFO"
        /*0018*/ 	.short	0x0002
        /*001a*/ 	.short	0x0064
        /*001c*/ 	.short	0x0082
	.zero		2


//--------------------- .nv.info                  --------------------------
	.section	.nv.info,"",@"SHT_CUDA_INFO"
	.align	4


	//----- nvinfo : EIATTR_REGCOUNT
	.align		4
        /*0000*/ 	.byte	0x04, 0x2f
        /*0002*/ 	.short	(.L_1 - .L_0)
	.align		4
.L_0:
        /*0004*/ 	.word	index@(_Z10copyKerneliPKfPf)
        /*0008*/ 	.word	0x0000000a


	//----- nvinfo : EIATTR_FRAME_SIZE
	.align		4
.L_1:
        /*000c*/ 	.byte	0x04, 0x11
        /*000e*/ 	.short	(.L_3 - .L_2)
	.align		4
.L_2:
        /*0010*/ 	.word	index@(_Z10copyKerneliPKfPf)
        /*0014*/ 	.word	0x00000000


	//----- nvinfo : EIATTR_MIN_STACK_SIZE
	.align		4
.L_3:
        /*0018*/ 	.byte	0x04, 0x12
        /*001a*/ 	.short	(.L_5 - .L_4)
	.align		4
.L_4:
        /*001c*/ 	.word	index@(_Z10copyKerneliPKfPf)
        /*0020*/ 	.word	0x00000000
.L_5:


//--------------------- .nv.compat                --------------------------
	.section	.nv.compat,"",@"SHT_CUDA_COMPAT_INFO"
	.align	4
        /*0000*/ 	.byte	0x02, 0x09, 0x00, 0x00, 0x02, 0x02, 0x01, 0x00, 0x02, 0x05, 0x05, 0x00, 0x03, 0x07, 0x01, 0x01
        /*0010*/ 	.byte	0x02, 0x03, 0x00, 0x00, 0x02, 0x06, 0x01, 0x00, 0x04, 0x0b, 0x08, 0x00, 0x09, 0x00, 0x00, 0x00
        /*0020*/ 	.byte	0x00, 0x00, 0x00, 0x00


//--------------------- .nv.info._Z10copyKerneliPKfPf --------------------------
	.section	.nv.info._Z10copyKerneliPKfPf,"",@"SHT_CUDA_INFO"
	.sectionflags	@""
	.align	4


	//----- nvinfo : EIATTR_CUDA_API_VERSION
	.align		4
        /*0000*/ 	.byte	0x04, 0x37
        /*0002*/ 	.short	(.L_7 - .L_6)
.L_6:
        /*0004*/ 	.word	0x00000082


	//----- nvinfo : EIATTR_KPARAM_INFO
	.align		4
.L_7:
        /*0008*/ 	.byte	0x04, 0x17
        /*000a*/ 	.short	(.L_9 - .L_8)
.L_8:
        /*000c*/ 	.word	0x00000000
        /*0010*/ 	.short	0x0002
        /*0012*/ 	.short	0x0010
        /*0014*/ 	.byte	0x00, 0xf5, 0x21, 0x00


	//----- nvinfo : EIATTR_KPARAM_INFO
	.align		4
.L_9:
        /*0018*/ 	.byte	0x04, 0x17
        /*001a*/ 	.short	(.L_11 - .L_10)
.L_10:
        /*001c*/ 	.word	0x00000000
        /*0020*/ 	.short	0x0001
        /*0022*/ 	.short	0x0008
        /*0024*/ 	.byte	0x00, 0xf5, 0x21, 0x00


	//----- nvinfo : EIATTR_KPARAM_INFO
	.align		4
.L_11:
        /*0028*/ 	.byte	0x04, 0x17
        /*002a*/ 	.short	(.L_13 - .L_12)
.L_12:
        /*002c*/ 	.word	0x00000000
        /*0030*/ 	.short	0x0000
        /*0032*/ 	.short	0x0000
        /*0034*/ 	.byte	0x00, 0xf0, 0x11, 0x00


	//----- nvinfo : EIATTR_SPARSE_MMA_MASK
	.align		4
.L_13:
        /*0038*/ 	.byte	0x03, 0x50
        /*003a*/ 	.short	0x0000


	//----- nvinfo : EIATTR_MAXREG_COUNT
	.align		4
        /*003c*/ 	.byte	0x03, 0x1b
        /*003e*/ 	.short	0x00ff


	//----- nvinfo : EIATTR_MERCURY_ISA_VERSION
	.align		4
        /*0040*/ 	.byte	0x03, 0x5f
        /*0042*/ 	.short	0x0101


	//----- nvinfo : EIATTR_VRC_CTA_INIT_COUNT
	.align		4
        /*0044*/ 	.byte	0x02, 0x4a
	.zero		1
	.zero		1


	//----- nvinfo : EIATTR_EXIT_INSTR_OFFSETS
	.align		4
        /*0048*/ 	.byte	0x04, 0x1c
        /*004a*/ 	.short	(.L_15 - .L_14)


	//   ....[0]....
.L_14:
        /*004c*/ 	.word	0x00000070


	//   ....[1]....
        /*0050*/ 	.word	0x000000f0


	//----- nvinfo : EIATTR_CBANK_PARAM_SIZE
	.align		4
.L_15:
        /*0054*/ 	.byte	0x03, 0x19
        /*0056*/ 	.short	0x0018


	//----- nvinfo : EIATTR_PARAM_CBANK
	.align		4
        /*0058*/ 	.byte	0x04, 0x0a
        /*005a*/ 	.short	(.L_17 - .L_16)
	.align		4
.L_16:
        /*005c*/ 	.word	index@(.nv.constant0._Z10copyKerneliPKfPf)
        /*0060*/ 	.short	0x0380
        /*0062*/ 	.short	0x0018


	//----- nvinfo : EIATTR_SW_WAR
	.align		4
.L_17:
        /*0064*/ 	.byte	0x04, 0x36
        /*0066*/ 	.short	(.L_19 - .L_18)
.L_18:
        /*0068*/ 	.word	0x00000008
.L_19:


//--------------------- .nv.callgraph             --------------------------
	.section	.nv.callgraph,"",@"SHT_CUDA_CALLGRAPH"
	.align	4
	.sectionentsize	8
	.align		4
        /*0000*/ 	.word	0x00000000
	.align		4
        /*0004*/ 	.word	0xffffffff
	.align		4
        /*0008*/ 	.word	0x00000000
	.align		4
        /*000c*/ 	.word	0xfffffffe
	.align		4
        /*0010*/ 	.word	0x00000000
	.align		4
        /*0014*/ 	.word	0xfffffffd
	.align		4
        /*0018*/ 	.word	0x00000000
	.align		4
        /*001c*/ 	.word	0xfffffffc


//--------------------- .text._Z10copyKerneliPKfPf --------------------------
	.section	.text._Z10copyKerneliPKfPf,"ax",@progbits
	.align	128
        .global         _Z10copyKerneliPKfPf
        .type           _Z10copyKerneliPKfPf,@function
        .size           _Z10copyKerneliPKfPf,(.L_x_1 - _Z10copyKerneliPKfPf)
        .other          _Z10copyKerneliPKfPf,@"STO_CUDA_ENTRY STV_DEFAULT"
_Z10copyKerneliPKfPf:
.text._Z10copyKerneliPKfPf:
[----:B------:R-:W-:Y:S01]  /*0000*/  LDC R1, c[0x0][0x37c] ;  /* 0x0000df00ff017b82 */ /* 0x000fe20000000800 */
[----:B------:R-:W0:Y:S07]  /*0010*/  S2R R7, SR_TID.X ;  /* 0x0000000000077919 */ /* 0x000e2e0000002100 */
[----:B------:R-:W0:Y:S01]  /*0020*/  S2UR UR4, SR_CTAID.X ;  /* 0x00000000000479c3 */ /* 0x000e220000002500 */
[----:B------:R-:W1:Y:S07]  /*0030*/  LDCU UR5, c[0x0][0x380] ;  /* 0x00007000ff0577ac */ /* 0x000e6e0008000800 */
[----:B------:R-:W0:Y:S02]  /*0040*/  LDC R0, c[0x0][0x360] ;  /* 0x0000d800ff007b82 */ /* 0x000e240000000800 */
[----:B0-----:R-:W-:-:S05]  /*0050*/  IMAD R7, R0, UR4, R7 ;  /* 0x0000000400077c24 */ /* 0x001fca000f8e0207 */
[----:B-1----:R-:W-:-:S13]  /*0060*/  ISETP.GE.AND P0, PT, R7, UR5, PT ;  /* 0x0000000507007c0c */ /* 0x002fda000bf06270 */
[----:B------:R-:W-:Y:S05]  /*0070*/  @P0 EXIT ;  /* 0x000000000000094d */ /* 0x000fea0003800000 */
[----:B------:R-:W0:Y:S01]  /*0080*/  LDC.64 R2, c[0x0][0x388] ;  /* 0x0000e200ff027b82 */ /* 0x000e220000000a00 */
[----:B------:R-:W1:Y:S07]  /*0090*/  LDCU.64 UR4, c[0x0][0x358] ;  /* 0x00006b00ff0477ac */ /* 0x000e6e0008000a00 */
[----:B------:R-:W2:Y:S01]  /*00a0*/  LDC.64 R4, c[0x0][0x390] ;  /* 0x0000e400ff047b82 */ /* 0x000ea20000000a00 */
[----:B0-----:R-:W-:-:S06]  /*00b0*/  IMAD.WIDE R2, R7, 0x4, R2 ;  /* 0x0000000407027825 */ /* 0x001fcc00078e0202 */
[----:B-1----:R-:W3:Y:S01]  /*00c0*/  LDG.E.CONSTANT R3, desc[UR4][R2.64] ;  /* 0x0000000402037981 */ /* 0x002ee2000c1e9900 */
[----:B--2---:R-:W-:-:S05]  /*00d0*/  IMAD.WIDE R4, R7, 0x4, R4 ;  /* 0x0000000407047825 */ /* 0x004fca00078e0204 */
[----:B---3--:R-:W-:Y:S01]  /*00e0*/  STG.E desc[UR4][R4.64], R3 ;  /* 0x0000000304007986 */ /* 0x008fe2000c101904 */
[----:B------:R-:W-:Y:S05]  /*00f0*/  EXIT ;  /* 0x000000000000794d */ /* 0x000fea0003800000 */
.L_x_0:
[----:B------:R-:W-:-:S00]  /*0100*/  BRA `(.L_x_0) ;  /* 0xfffffffc00fc7947 */ /* 0x000fc0000383ffff */
[----:B------:R-:W-:-:S00]  /*0110*/  NOP ;  /* 0x0000000000007918 */ /* 0x000fc00000000000 */
        /* <DEDUP_REMOVED lines=14> */
.L_x_1:


//--------------------- .nv.shared.reserved.0     --------------------------
	.section	.nv.shared.reserved.0,"aw",@nobits
	.weak		__nv_reservedSMEM_offset_0_alias
	.size		__nv_reservedSMEM_offset_0_alias, 0, 64
	.other		__nv_reservedSMEM_offset_0_alias,@"STO_CUDA_RESERVED_SHARED STV_DEFAULT"
__nv_reservedSMEM_offset_0_alias:
	.zero		0
	.zero		64


//--------------------- .nv.constant0._Z10copyKerneliPKfPf --------------------------
	.section	.nv.constant0._Z10copyKerneliPKfPf,"a",@progbits
	.sectionflags	@""
	.align	4
.nv.constant0._Z10copyKerneliPKfPf:
	.zero		920


//--------------------- SYMBOLS --------------------------

	.type		.nv.reservedSmem.offset0,@object
	.size		.nv.reservedSmem.offset0,0x4
